//
// Generated by NVIDIA NVVM Compiler
//
// Compiler Build ID: CL-36424714
// Cuda compilation tools, release 13.0, V13.0.88
// Based on NVVM 20.0.0
//

.version 9.0
.target sm_100
.address_size 64

	// .globl	_Z8SelfProdPKiPi
// _ZZ8SelfProdPKiPiE3ash has been demoted

.visible .entry _Z8SelfProdPKiPi(
	.param .u64 .ptr .align 1 _Z8SelfProdPKiPi_param_0,
	.param .u64 .ptr .align 1 _Z8SelfProdPKiPi_param_1
)
{
	.reg .pred 	%p<2>;
	.reg .b32 	%r<73>;
	.reg .b64 	%rd<9>;
	// demoted variable
	.shared .align 4 .b8 _ZZ8SelfProdPKiPiE3ash[128];
	ld.param.u64 	%rd2, [_Z8SelfProdPKiPi_param_0];
	ld.param.u64 	%rd1, [_Z8SelfProdPKiPi_param_1];
	cvta.to.global.u64 	%rd3, %rd2;
	mov.u32 	%r1, %ctaid.x;
	mov.u32 	%r2, %ntid.x;
	mov.u32 	%r3, %tid.x;
	mad.lo.s32 	%r4, %r1, %r2, %r3;
	mul.wide.u32 	%rd4, %r4, 4;
	add.s64 	%rd5, %rd3, %rd4;
	ld.global.u32 	%r5, [%rd5];
	shl.b32 	%r6, %r3, 2;
	mov.u32 	%r7, _ZZ8SelfProdPKiPiE3ash;
	add.s32 	%r8, %r7, %r6;
	st.shared.u32 	[%r8], %r5;
	bar.sync 	0;
	setp.ne.s32 	%p1, %r3, 0;
	@%p1 bra 	$L__BB0_2;
	cvta.to.global.u64 	%rd6, %rd1;
	ld.shared.u32 	%r9, [_ZZ8SelfProdPKiPiE3ash];
	mul.lo.s32 	%r10, %r9, %r9;
	ld.shared.u32 	%r11, [_ZZ8SelfProdPKiPiE3ash+4];
	mad.lo.s32 	%r12, %r11, %r11, %r10;
	ld.shared.u32 	%r13, [_ZZ8SelfProdPKiPiE3ash+8];
	mad.lo.s32 	%r14, %r13, %r13, %r12;
	ld.shared.u32 	%r15, [_ZZ8SelfProdPKiPiE3ash+12];
	mad.lo.s32 	%r16, %r15, %r15, %r14;
	ld.shared.u32 	%r17, [_ZZ8SelfProdPKiPiE3ash+16];
	mad.lo.s32 	%r18, %r17, %r17, %r16;
	ld.shared.u32 	%r19, [_ZZ8SelfProdPKiPiE3ash+20];
	mad.lo.s32 	%r20, %r19, %r19, %r18;
	ld.shared.u32 	%r21, [_ZZ8SelfProdPKiPiE3ash+24];
	mad.lo.s32 	%r22, %r21, %r21, %r20;
	ld.shared.u32 	%r23, [_ZZ8SelfProdPKiPiE3ash+28];
	mad.lo.s32 	%r24, %r23, %r23, %r22;
	ld.shared.u32 	%r25, [_ZZ8SelfProdPKiPiE3ash+32];
	mad.lo.s32 	%r26, %r25, %r25, %r24;
	ld.shared.u32 	%r27, [_ZZ8SelfProdPKiPiE3ash+36];
	mad.lo.s32 	%r28, %r27, %r27, %r26;
	ld.shared.u32 	%r29, [_ZZ8SelfProdPKiPiE3ash+40];
	mad.lo.s32 	%r30, %r29, %r29, %r28;
	ld.shared.u32 	%r31, [_ZZ8SelfProdPKiPiE3ash+44];
	mad.lo.s32 	%r32, %r31, %r31, %r30;
	ld.shared.u32 	%r33, [_ZZ8SelfProdPKiPiE3ash+48];
	mad.lo.s32 	%r34, %r33, %r33, %r32;
	ld.shared.u32 	%r35, [_ZZ8SelfProdPKiPiE3ash+52];
	mad.lo.s32 	%r36, %r35, %r35, %r34;
	ld.shared.u32 	%r37, [_ZZ8SelfProdPKiPiE3ash+56];
	mad.lo.s32 	%r38, %r37, %r37, %r36;
	ld.shared.u32 	%r39, [_ZZ8SelfProdPKiPiE3ash+60];
	mad.lo.s32 	%r40, %r39, %r39, %r38;
	ld.shared.u32 	%r41, [_ZZ8SelfProdPKiPiE3ash+64];
	mad.lo.s32 	%r42, %r41, %r41, %r40;
	ld.shared.u32 	%r43, [_ZZ8SelfProdPKiPiE3ash+68];
	mad.lo.s32 	%r44, %r43, %r43, %r42;
	ld.shared.u32 	%r45, [_ZZ8SelfProdPKiPiE3ash+72];
	mad.lo.s32 	%r46, %r45, %r45, %r44;
	ld.shared.u32 	%r47, [_ZZ8SelfProdPKiPiE3ash+76];
	mad.lo.s32 	%r48, %r47, %r47, %r46;
	ld.shared.u32 	%r49, [_ZZ8SelfProdPKiPiE3ash+80];
	mad.lo.s32 	%r50, %r49, %r49, %r48;
	ld.shared.u32 	%r51, [_ZZ8SelfProdPKiPiE3ash+84];
	mad.lo.s32 	%r52, %r51, %r51, %r50;
	ld.shared.u32 	%r53, [_ZZ8SelfProdPKiPiE3ash+88];
	mad.lo.s32 	%r54, %r53, %r53, %r52;
	ld.shared.u32 	%r55, [_ZZ8SelfProdPKiPiE3ash+92];
	mad.lo.s32 	%r56, %r55, %r55, %r54;
	ld.shared.u32 	%r57, [_ZZ8SelfProdPKiPiE3ash+96];
	mad.lo.s32 	%r58, %r57, %r57, %r56;
	ld.shared.u32 	%r59, [_ZZ8SelfProdPKiPiE3ash+100];
	mad.lo.s32 	%r60, %r59, %r59, %r58;
	ld.shared.u32 	%r61, [_ZZ8SelfProdPKiPiE3ash+104];
	mad.lo.s32 	%r62, %r61, %r61, %r60;
	ld.shared.u32 	%r63, [_ZZ8SelfProdPKiPiE3ash+108];
	mad.lo.s32 	%r64, %r63, %r63, %r62;
	ld.shared.u32 	%r65, [_ZZ8SelfProdPKiPiE3ash+112];
	mad.lo.s32 	%r66, %r65, %r65, %r64;
	ld.shared.u32 	%r67, [_ZZ8SelfProdPKiPiE3ash+116];
	mad.lo.s32 	%r68, %r67, %r67, %r66;
	ld.shared.u32 	%r69, [_ZZ8SelfProdPKiPiE3ash+120];
	mad.lo.s32 	%r70, %r69, %r69, %r68;
	ld.shared.u32 	%r71, [_ZZ8SelfProdPKiPiE3ash+124];
	mad.lo.s32 	%r72, %r71, %r71, %r70;
	mul.wide.u32 	%rd7, %r1, 4;
	add.s64 	%rd8, %rd6, %rd7;
	st.global.u32 	[%rd8], %r72;
$L__BB0_2:
	ret;

}


// ===== COMPILED SASS (sm_100) =====

	.target	sm_100

	.elftype	@"ET_EXEC"


//--------------------- .note.nv.tkinfo           --------------------------
	.section	.note.nv.tkinfo,"",@"SHT_NOTE"
	.sectionflags	@"SHF_NOTE_NV_TKINFO"
	.tkinfo
        /*0018*/ 	.word	0x00000002
        /*0030*/ 	.string	""
        /*0030*/ 	.string	"ptxas"
        /*0030*/ 	.string	"Cuda compilation tools, release 13.0, V13.0.88"
        /*0030*/ 	.string	"Build cuda_13.0.r13.0/compiler.36424714_0"
        /*0030*/ 	.string	"-arch sm_100 -m 64 "



//--------------------- .note.nv.cuinfo           --------------------------
	.section	.note.nv.cuinfo,"",@"SHT_NOTE"
	.sectionflags	@"SHF_NOTE_NV_CUINFO"
        /*0018*/ 	.short	0x0002
        /*001a*/ 	.short	0x0064
        /*001c*/ 	.short	0x0082
	.zero		2


//--------------------- .nv.info                  --------------------------
	.section	.nv.info,"",@"SHT_CUDA_INFO"
	.align	4


	//----- nvinfo : EIATTR_REGCOUNT
	.align		4
        /*0000*/ 	.byte	0x04, 0x2f
        /*0002*/ 	.short	(.L_1 - .L_0)
	.align		4
.L_0:
        /*0004*/ 	.word	index@(_Z8SelfProdPKiPi)
        /*0008*/ 	.word	0x00000016


	//----- nvinfo : EIATTR_FRAME_SIZE
	.align		4
.L_1:
        /*000c*/ 	.byte	0x04, 0x11
        /*000e*/ 	.short	(.L_3 - .L_2)
	.align		4
.L_2:
        /*0010*/ 	.word	index@(_Z8SelfProdPKiPi)
        /*0014*/ 	.word	0x00000000


	//----- nvinfo : EIATTR_MIN_STACK_SIZE
	.align		4
.L_3:
        /*0018*/ 	.byte	0x04, 0x12
        /*001a*/ 	.short	(.L_5 - .L_4)
	.align		4
.L_4:
        /*001c*/ 	.word	index@(_Z8SelfProdPKiPi)
        /*0020*/ 	.word	0x00000000
.L_5:


//--------------------- .nv.compat                --------------------------
	.section	.nv.compat,"",@"SHT_CUDA_COMPAT_INFO"
	.align	4
        /*0000*/ 	.byte	0x02, 0x09, 0x00, 0x00, 0x02, 0x02, 0x01, 0x00, 0x02, 0x05, 0x05, 0x00, 0x03, 0x07, 0x01, 0x01
        /*0010*/ 	.byte	0x02, 0x03, 0x00, 0x00, 0x02, 0x06, 0x01, 0x00, 0x04, 0x0b, 0x08, 0x00, 0x09, 0x00, 0x00, 0x00
        /*0020*/ 	.byte	0x00, 0x00, 0x00, 0x00


//--------------------- .nv.info._Z8SelfProdPKiPi --------------------------
	.section	.nv.info._Z8SelfProdPKiPi,"",@"SHT_CUDA_INFO"
	.sectionflags	@""
	.align	4


	//----- nvinfo : EIATTR_CUDA_API_VERSION
	.align		4
        /*0000*/ 	.byte	0x04, 0x37
        /*0002*/ 	.short	(.L_7 - .L_6)
.L_6:
        /*0004*/ 	.word	0x00000082


	//----- nvinfo : EIATTR_KPARAM_INFO
	.align		4
.L_7:
        /*0008*/ 	.byte	0x04, 0x17
        /*000a*/ 	.short	(.L_9 - .L_8)
.L_8:
        /*000c*/ 	.word	0x00000000
        /*0010*/ 	.short	0x0001
        /*0012*/ 	.short	0x0008
        /*0014*/ 	.byte	0x00, 0xf5, 0x21, 0x00


	//----- nvinfo : EIATTR_KPARAM_INFO
	.align		4
.L_9:
        /*0018*/ 	.byte	0x04, 0x17
        /*001a*/ 	.short	(.L_11 - .L_10)
.L_10:
        /*001c*/ 	.word	0x00000000
        /*0020*/ 	.short	0x0000
        /*0022*/ 	.short	0x0000
        /*0024*/ 	.byte	0x00, 0xf5, 0x21, 0x00


	//----- nvinfo : EIATTR_SPARSE_MMA_MASK
	.align		4
.L_11:
        /*0028*/ 	.byte	0x03, 0x50
        /*002a*/ 	.short	0x0000


	//----- nvinfo : EIATTR_MAXREG_COUNT
	.align		4
        /*002c*/ 	.byte	0x03, 0x1b
        /*002e*/ 	.short	0x00ff


	//----- nvinfo : EIATTR_NUM_BARRIERS
	.align		4
        /*0030*/ 	.byte	0x02, 0x4c
        /*0032*/ 	.byte	0x01
	.zero		1


	//----- nvinfo : EIATTR_MERCURY_ISA_VERSION
	.align		4
        /*0034*/ 	.byte	0x03, 0x5f
        /*0036*/ 	.short	0x0101


	//----- nvinfo : EIATTR_VRC_CTA_INIT_COUNT
	.align		4
        /*0038*/ 	.byte	0x02, 0x4a
	.zero		1
	.zero		1


	//----- nvinfo : EIATTR_EXIT_INSTR_OFFSETS
	.align		4
        /*003c*/ 	.byte	0x04, 0x1c
        /*003e*/ 	.short	(.L_13 - .L_12)


	//   ....[0]....
.L_12:
        /*0040*/ 	.word	0x00000100


	//   ....[1]....
        /*0044*/ 	.word	0x000003c0


	//----- nvinfo : EIATTR_CBANK_PARAM_SIZE
	.align		4
.L_13:
        /*0048*/ 	.byte	0x03, 0x19
        /*004a*/ 	.short	0x0010


	//----- nvinfo : EIATTR_PARAM_CBANK
	.align		4
        /*004c*/ 	.byte	0x04, 0x0a
        /*004e*/ 	.short	(.L_15 - .L_14)
	.align		4
.L_14:
        /*0050*/ 	.word	index@(.nv.constant0._Z8SelfProdPKiPi)
        /*0054*/ 	.short	0x0380
        /*0056*/ 	.short	0x0010


	//----- nvinfo : EIATTR_SW_WAR
	.align		4
.L_15:
        /*0058*/ 	.byte	0x04, 0x36
        /*005a*/ 	.short	(.L_17 - .L_16)
.L_16:
        /*005c*/ 	.word	0x00000008
.L_17:


//--------------------- .nv.callgraph             --------------------------
	.section	.nv.callgraph,"",@"SHT_CUDA_CALLGRAPH"
	.align	4
	.sectionentsize	8
	.align		4
        /*0000*/ 	.word	0x00000000
	.align		4
        /*0004*/ 	.word	0xffffffff
	.align		4
        /*0008*/ 	.word	0x00000000
	.align		4
        /*000c*/ 	.word	0xfffffffe
	.align		4
        /*0010*/ 	.word	0x00000000
	.align		4
        /*0014*/ 	.word	0xfffffffd
	.align		4
        /*0018*/ 	.word	0x00000000
	.align		4
        /*001c*/ 	.word	0xfffffffc


//--------------------- .text._Z8SelfProdPKiPi    --------------------------
	.section	.text._Z8SelfProdPKiPi,"ax",@progbits
	.align	128
        .global         _Z8SelfProdPKiPi
        .type           _Z8SelfProdPKiPi,@function
        .size           _Z8SelfProdPKiPi,(.L_x_1 - _Z8SelfProdPKiPi)
        .other          _Z8SelfProdPKiPi,@"STO_CUDA_ENTRY STV_DEFAULT"
_Z8SelfProdPKiPi:
.text._Z8SelfProdPKiPi:
[----:B------:R-:W-:Y:S01]  /*0000*/  LDC R1, c[0x0][0x37c] ;  /* 0x0000df00ff017b82 */ /* 0x000fe20000000800 */
[----:B------:R-:W0:Y:S07]  /*0010*/  S2R R0, SR_CTAID.X ;  /* 0x0000000000007919 */ /* 0x000e2e0000002500 */
[----:B------:R-:W1:Y:S01]  /*0020*/  LDC.64 R2, c[0x0][0x380] ;  /* 0x0000e000ff027b82 */ /* 0x000e620000000a00 */
[----:B------:R-:W0:Y:S01]  /*0030*/  LDCU UR4, c[0x0][0x360] ;  /* 0x00006c00ff0477ac */ /* 0x000e220008000800 */
[----:B------:R-:W0:Y:S01]  /*0040*/  S2R R7, SR_TID.X ;  /* 0x0000000000077919 */ /* 0x000e220000002100 */
[----:B------:R-:W2:Y:S01]  /*0050*/  LDCU.64 UR6, c[0x0][0x358] ;  /* 0x00006b00ff0677ac */ /* 0x000ea20008000a00 */
[----:B0-----:R-:W-:-:S04]  /*0060*/  IMAD R5, R0, UR4, R7 ;  /* 0x0000000400057c24 */ /* 0x001fc8000f8e0207 */
[----:B-1----:R-:W-:-:S06]  /*0070*/  IMAD.WIDE.U32 R2, R5, 0x4, R2 ;  /* 0x0000000405027825 */ /* 0x002fcc00078e0002 */
[----:B--2---:R-:W2:Y:S01]  /*0080*/  LDG.E R2, desc[UR6][R2.64] ;  /* 0x0000000602027981 */ /* 0x004ea2000c1e1900 */
[----:B------:R-:W0:Y:S01]  /*0090*/  S2UR UR5, SR_CgaCtaId ;  /* 0x00000000000579c3 */ /* 0x000e220000008800 */
[----:B------:R-:W-:Y:S01]  /*00a0*/  UMOV UR4, 0x400 ;  /* 0x0000040000047882 */ /* 0x000fe20000000000 */
[----:B------:R-:W-:Y:S01]  /*00b0*/  ISETP.NE.AND P0, PT, R7, RZ, PT ;  /* 0x000000ff0700720c */ /* 0x000fe20003f05270 */
[----:B0-----:R-:W-:-:S06]  /*00c0*/  ULEA UR4, UR5, UR4, 0x18 ;  /* 0x0000000405047291 */ /* 0x001fcc000f8ec0ff */
[----:B------:R-:W-:-:S05]  /*00d0*/  LEA R5, R7, UR4, 0x2 ;  /* 0x0000000407057c11 */ /* 0x000fca000f8e10ff */
[----:B--2---:R0:W-:Y:S01]  /*00e0*/  STS [R5], R2 ;  /* 0x0000000205007388 */ /* 0x0041e20000000800 */
[----:B------:R-:W-:Y:S06]  /*00f0*/  BAR.SYNC.DEFER_BLOCKING 0x0 ;  /* 0x0000000000007b1d */ /* 0x000fec0000010000 */
[----:B------:R-:W-:Y:S05]  /*0100*/  @P0 EXIT ;  /* 0x000000000000094d */ /* 0x000fea0003800000 */
[----:B------:R-:W1:Y:S01]  /*0110*/  LDS.128 R8, [UR4] ;  /* 0x00000004ff087984 */ /* 0x000e620008000c00 */
[----:B0-----:R-:W0:Y:S03]  /*0120*/  LDC.64 R2, c[0x0][0x388] ;  /* 0x0000e200ff027b82 */ /* 0x001e260000000a00 */
[----:B------:R-:W2:Y:S04]  /*0130*/  LDS.128 R4, [UR4+0x10] ;  /* 0x00001004ff047984 */ /* 0x000ea80008000c00 */
[----:B------:R-:W3:Y:S04]  /*0140*/  LDS.128 R16, [UR4+0x20] ;  /* 0x00002004ff107984 */ /* 0x000ee80008000c00 */
[----:B------:R-:W4:Y:S01]  /*0150*/  LDS.128 R12, [UR4+0x30] ;  /* 0x00003004ff0c7984 */ /* 0x000f220008000c00 */
[----:B0-----:R-:W-:-:S04]  /*0160*/  IMAD.WIDE.U32 R2, R0, 0x4, R2 ;  /* 0x0000000400027825 */ /* 0x001fc800078e0002 */
[----:B-1----:R-:W-:-:S04]  /*0170*/  IMAD R8, R8, R8, RZ ;  /* 0x0000000808087224 */ /* 0x002fc800078e02ff */
[----:B------:R-:W-:-:S04]  /*0180*/  IMAD R9, R9, R9, R8 ;  /* 0x0000000909097224 */ /* 0x000fc800078e0208 */
[----:B------:R-:W-:-:S04]  /*0190*/  IMAD R10, R10, R10, R9 ;  /* 0x0000000a0a0a7224 */ /* 0x000fc800078e0209 */
[----:B------:R-:W-:-:S04]  /*01a0*/  IMAD R11, R11, R11, R10 ;  /* 0x0000000b0b0b7224 */ /* 0x000fc800078e020a */
[----:B--2---:R-:W-:Y:S02]  /*01b0*/  IMAD R4, R4, R4, R11 ;  /* 0x0000000404047224 */ /* 0x004fe400078e020b */
[----:B------:R-:W0:Y:S02]  /*01c0*/  LDS.128 R8, [UR4+0x40] ;  /* 0x00004004ff087984 */ /* 0x000e240008000c00 */
[----:B------:R-:W-:-:S04]  /*01d0*/  IMAD R5, R5, R5, R4 ;  /* 0x0000000505057224 */ /* 0x000fc800078e0204 */
[----:B------:R-:W-:-:S04]  /*01e0*/  IMAD R6, R6, R6, R5 ;  /* 0x0000000606067224 */ /* 0x000fc800078e0205 */
[----:B------:R-:W-:-:S04]  /*01f0*/  IMAD R7, R7, R7, R6 ;  /* 0x0000000707077224 */ /* 0x000fc800078e0206 */
[----:B---3--:R-:W-:Y:S02]  /*0200*/  IMAD R16, R16, R16, R7 ;  /* 0x0000001010107224 */ /* 0x008fe400078e0207 */
[----:B------:R-:W1:Y:S02]  /*0210*/  LDS.128 R4, [UR4+0x50] ;  /* 0x00005004ff047984 */ /* 0x000e640008000c00 */
[----:B------:R-:W-:-:S04]  /*0220*/  IMAD R17, R17, R17, R16 ;  /* 0x0000001111117224 */ /* 0x000fc800078e0210 */
[----:B------:R-:W-:-:S04]  /*0230*/  IMAD R18, R18, R18, R17 ;  /* 0x0000001212127224 */ /* 0x000fc800078e0211 */
[----:B------:R-:W-:-:S04]  /*0240*/  IMAD R19, R19, R19, R18 ;  /* 0x0000001313137224 */ /* 0x000fc800078e0212 */
[----:B----4-:R-:W-:Y:S02]  /*0250*/  IMAD R12, R12, R12, R19 ;  /* 0x0000000c0c0c7224 */ /* 0x010fe400078e0213 */
[----:B------:R-:W2:Y:S02]  /*0260*/  LDS.128 R16, [UR4+0x60] ;  /* 0x00006004ff107984 */ /* 0x000ea40008000c00 */
[----:B------:R-:W-:-:S04]  /*0270*/  IMAD R13, R13, R13, R12 ;  /* 0x0000000d0d0d7224 */ /* 0x000fc800078e020c */
[----:B------:R-:W-:-:S04]  /*0280*/  IMAD R14, R14, R14, R13 ;  /* 0x0000000e0e0e7224 */ /* 0x000fc800078e020d */
[----:B------:R-:W-:-:S04]  /*0290*/  IMAD R15, R15, R15, R14 ;  /* 0x0000000f0f0f7224 */ /* 0x000fc800078e020e */
[----:B0-----:R-:W-:Y:S02]  /*02a0*/  IMAD R8, R8, R8, R15 ;  /* 0x0000000808087224 */ /* 0x001fe400078e020f */
[----:B------:R-:W0:Y:S02]  /*02b0*/  LDS.128 R12, [UR4+0x70] ;  /* 0x00007004ff0c7984 */ /* 0x000e240008000c00 */
[----:B------:R-:W-:-:S04]  /*02c0*/  IMAD R9, R9, R9, R8 ;  /* 0x0000000909097224 */ /* 0x000fc800078e0208 */
[----:B------:R-:W-:-:S04]  /*02d0*/  IMAD R10, R10, R10, R9 ;  /* 0x0000000a0a0a7224 */ /* 0x000fc800078e0209 */
[----:B------:R-:W-:-:S04]  /*02e0*/  IMAD R11, R11, R11, R10 ;  /* 0x0000000b0b0b7224 */ /* 0x000fc800078e020a */
[----:B-1----:R-:W-:-:S04]  /*02f0*/  IMAD R4, R4, R4, R11 ;  /* 0x0000000404047224 */ /* 0x002fc800078e020b */
[----:B------:R-:W-:-:S04]  /*0300*/  IMAD R5, R5, R5, R4 ;  /* 0x0000000505057224 */ /* 0x000fc800078e0204 */
[----:B------:R-:W-:-:S04]  /*0310*/  IMAD R6, R6, R6, R5 ;  /* 0x0000000606067224 */ /* 0x000fc800078e0205 */
[----:B------:R-:W-:-:S04]  /*0320*/  IMAD R7, R7, R7, R6 ;  /* 0x0000000707077224 */ /* 0x000fc800078e0206 */
[----:B--2---:R-:W-:-:S04]  /*0330*/  IMAD R16, R16, R16, R7 ;  /* 0x0000001010107224 */ /* 0x004fc800078e0207 */
[----:B------:R-:W-:-:S04]  /*0340*/  IMAD R17, R17, R17, R16 ;  /* 0x0000001111117224 */ /* 0x000fc800078e0210 */
[----:B------:R-:W-:-:S04]  /*0350*/  IMAD R18, R18, R18, R17 ;  /* 0x0000001212127224 */ /* 0x000fc800078e0211 */
[----:B------:R-:W-:-:S04]  /*0360*/  IMAD R19, R19, R19, R18 ;  /* 0x0000001313137224 */ /* 0x000fc800078e0212 */
[----:B0-----:R-:W-:-:S04]  /*0370*/  IMAD R12, R12, R12, R19 ;  /* 0x0000000c0c0c7224 */ /* 0x001fc800078e0213 */
[----:B------:R-:W-:-:S04]  /*0380*/  IMAD R13, R13, R13, R12 ;  /* 0x0000000d0d0d7224 */ /* 0x000fc800078e020c */
[----:B------:R-:W-:-:S04]  /*0390*/  IMAD R14, R14, R14, R13 ;  /* 0x0000000e0e0e7224 */ /* 0x000fc800078e020d */
[----:B------:R-:W-:-:S05]  /*03a0*/  IMAD R15, R15, R15, R14 ;  /* 0x0000000f0f0f7224 */ /* 0x000fca00078e020e */
[----:B------:R-:W-:Y:S01]  /*03b0*/  STG.E desc[UR6][R2.64], R15 ;  /* 0x0000000f02007986 */ /* 0x000fe2000c101906 */
[----:B------:R-:W-:Y:S05]  /*03c0*/  EXIT ;  /* 0x000000000000794d */ /* 0x000fea0003800000 */
.L_x_0:
[----:B------:R-:W-:-:S00]  /*03d0*/  BRA `(.L_x_0) ;  /* 0xfffffffc00fc7947 */ /* 0x000fc0000383ffff */
[----:B------:R-:W-:-:S00]  /*03e0*/  NOP ;  /* 0x0000000000007918 */ /* 0x000fc00000000000 */
        /* <DEDUP_REMOVED lines=9> */
.L_x_1:


//--------------------- .nv.shared._Z8SelfProdPKiPi --------------------------
	.section	.nv.shared._Z8SelfProdPKiPi,"aw",@nobits
	.sectionflags	@""
	.align	4
.nv.shared._Z8SelfProdPKiPi:
	.zero		1152


//--------------------- .nv.shared.reserved.0     --------------------------
	.section	.nv.shared.reserved.0,"aw",@nobits
	.weak		__nv_reservedSMEM_offset_0_alias
	.size		__nv_reservedSMEM_offset_0_alias, 0, 64
	.other		__nv_reservedSMEM_offset_0_alias,@"STO_CUDA_RESERVED_SHARED STV_DEFAULT"
__nv_reservedSMEM_offset_0_alias:
	.zero		0
	.zero		64


//--------------------- .nv.constant0._Z8SelfProdPKiPi --------------------------
	.section	.nv.constant0._Z8SelfProdPKiPi,"a",@progbits
	.sectionflags	@""
	.align	4
.nv.constant0._Z8SelfProdPKiPi:
	.zero		912


//--------------------- SYMBOLS --------------------------

	.type		.nv.reservedSmem.offset0,@object
	.size		.nv.reservedSmem.offset0,0x4
	.type		.nv.reservedSmem.cap,@object
	.size		.nv.reservedSmem.cap,0x4
